//
// Generated by NVIDIA NVVM Compiler
//
// Compiler Build ID: CL-36424714
// Cuda compilation tools, release 13.0, V13.0.88
// Based on NVVM 20.0.0
//

.version 9.0
.target sm_100
.address_size 64

	// .globl	_Z15update_diagonalPfS_S_

.visible .entry _Z15update_diagonalPfS_S_(
	.param .u64 .ptr .align 1 _Z15update_diagonalPfS_S__param_0,
	.param .u64 .ptr .align 1 _Z15update_diagonalPfS_S__param_1,
	.param .u64 .ptr .align 1 _Z15update_diagonalPfS_S__param_2
)
{
	.reg .pred 	%p<3>;
	.reg .b32 	%r<2>;
	.reg .b32 	%f<6>;
	.reg .b64 	%rd<7>;

	ld.param.u64 	%rd4, [_Z15update_diagonalPfS_S__param_0];
	ld.param.u64 	%rd3, [_Z15update_diagonalPfS_S__param_1];
	ld.param.u64 	%rd5, [_Z15update_diagonalPfS_S__param_2];
	cvta.to.global.u64 	%rd1, %rd4;
	cvta.to.global.u64 	%rd2, %rd5;
	mov.u32 	%r1, %tid.x;
	setp.ne.s32 	%p1, %r1, 1;
	@%p1 bra 	$L__BB0_4;
	cvta.to.global.u64 	%rd6, %rd3;
	ld.global.f32 	%f1, [%rd6];
	setp.ltu.f32 	%p2, %f1, 0f00000000;
	@%p2 bra 	$L__BB0_3;
	ld.global.f32 	%f2, [%rd2];
	sub.f32 	%f3, %f1, %f2;
	st.global.f32 	[%rd1], %f3;
	bra.uni 	$L__BB0_4;
$L__BB0_3:
	ld.global.f32 	%f4, [%rd2];
	add.f32 	%f5, %f1, %f4;
	st.global.f32 	[%rd1], %f5;
$L__BB0_4:
	ret;

}
	// .globl	_Z11update_betaPfS_
.visible .entry _Z11update_betaPfS_(
	.param .u64 .ptr .align 1 _Z11update_betaPfS__param_0,
	.param .u64 .ptr .align 1 _Z11update_betaPfS__param_1
)
{
	.reg .pred 	%p<2>;
	.reg .b32 	%r<2>;
	.reg .b32 	%f<4>;
	.reg .b64 	%rd<5>;

	ld.param.u64 	%rd1, [_Z11update_betaPfS__param_0];
	ld.param.u64 	%rd2, [_Z11update_betaPfS__param_1];
	mov.u32 	%r1, %tid.x;
	setp.ne.s32 	%p1, %r1, 1;
	@%p1 bra 	$L__BB1_2;
	cvta.to.global.u64 	%rd3, %rd2;
	cvta.to.global.u64 	%rd4, %rd1;
	ld.global.f32 	%f1, [%rd3];
	mov.f32 	%f2, 0fC0000000;
	div.rn.f32 	%f3, %f2, %f1;
	st.global.f32 	[%rd4], %f3;
$L__BB1_2:
	ret;

}
	// .globl	_Z6mycopyPfS_S_i
.visible .entry _Z6mycopyPfS_S_i(
	.param .u64 .ptr .align 1 _Z6mycopyPfS_S_i_param_0,
	.param .u64 .ptr .align 1 _Z6mycopyPfS_S_i_param_1,
	.param .u64 .ptr .align 1 _Z6mycopyPfS_S_i_param_2,
	.param .u32 _Z6mycopyPfS_S_i_param_3
)
{
	.reg .pred 	%p<2>;
	.reg .b32 	%r<6>;
	.reg .b32 	%f<4>;
	.reg .b64 	%rd<10>;

	ld.param.u64 	%rd1, [_Z6mycopyPfS_S_i_param_0];
	ld.param.u64 	%rd2, [_Z6mycopyPfS_S_i_param_1];
	ld.param.u64 	%rd3, [_Z6mycopyPfS_S_i_param_2];
	ld.param.u32 	%r2, [_Z6mycopyPfS_S_i_param_3];
	mov.u32 	%r3, %tid.x;
	mov.u32 	%r4, %ctaid.x;
	mov.u32 	%r5, %ntid.x;
	mad.lo.s32 	%r1, %r4, %r5, %r3;
	setp.ge.s32 	%p1, %r1, %r2;
	@%p1 bra 	$L__BB2_2;
	cvta.to.global.u64 	%rd4, %rd3;
	cvta.to.global.u64 	%rd5, %rd2;
	cvta.to.global.u64 	%rd6, %rd1;
	ld.global.f32 	%f1, [%rd4];
	mul.wide.s32 	%rd7, %r1, 4;
	add.s64 	%rd8, %rd5, %rd7;
	ld.global.f32 	%f2, [%rd8];
	mul.f32 	%f3, %f1, %f2;
	add.s64 	%rd9, %rd6, %rd7;
	st.global.f32 	[%rd9], %f3;
$L__BB2_2:
	ret;

}


// ===== COMPILED SASS (sm_100) =====

	.target	sm_100

	.elftype	@"ET_EXEC"


//--------------------- .note.nv.tkinfo           --------------------------
	.section	.note.nv.tkinfo,"",@"SHT_NOTE"
	.sectionflags	@"SHF_NOTE_NV_TKINFO"
	.tkinfo
        /*0018*/ 	.word	0x00000002
        /*0030*/ 	.string	""
        /*0030*/ 	.string	"ptxas"
        /*0030*/ 	.string	"Cuda compilation tools, release 13.0, V13.0.88"
        /*0030*/ 	.string	"Build cuda_13.0.r13.0/compiler.36424714_0"
        /*0030*/ 	.string	"-arch sm_100 -m 64 "



//--------------------- .note.nv.cuinfo           --------------------------
	.section	.note.nv.cuinfo,"",@"SHT_NOTE"
	.sectionflags	@"SHF_NOTE_NV_CUINFO"
        /*0018*/ 	.short	0x0002
        /*001a*/ 	.short	0x0064
        /*001c*/ 	.short	0x0082
	.zero		2


//--------------------- .nv.info                  --------------------------
	.section	.nv.info,"",@"SHT_CUDA_INFO"
	.align	4


	//----- nvinfo : EIATTR_REGCOUNT
	.align		4
        /*0000*/ 	.byte	0x04, 0x2f
        /*0002*/ 	.short	(.L_1 - .L_0)
	.align		4
.L_0:
        /*0004*/ 	.word	index@(_Z15update_diagonalPfS_S_)
        /*0008*/ 	.word	0x0000000a


	//----- nvinfo : EIATTR_FRAME_SIZE
	.align		4
.L_1:
        /*000c*/ 	.byte	0x04, 0x11
        /*000e*/ 	.short	(.L_3 - .L_2)
	.align		4
.L_2:
        /*0010*/ 	.word	index@(_Z15update_diagonalPfS_S_)
        /*0014*/ 	.word	0x00000000


	//----- nvinfo : EIATTR_REGCOUNT
	.align		4
.L_3:
        /*0018*/ 	.byte	0x04, 0x2f
        /*001a*/ 	.short	(.L_5 - .L_4)
	.align		4
.L_4:
        /*001c*/ 	.word	index@(_Z11update_betaPfS_)
        /*0020*/ 	.word	0x0000000c


	//----- nvinfo : EIATTR_FRAME_SIZE
	.align		4
.L_5:
        /*0024*/ 	.byte	0x04, 0x11
        /*0026*/ 	.short	(.L_7 - .L_6)
	.align		4
.L_6:
        /*0028*/ 	.word	index@($__internal_0_$__cuda_sm3x_div_rn_noftz_f32_slowpath)
        /*002c*/ 	.word	0x00000000


	//----- nvinfo : EIATTR_FRAME_SIZE
	.align		4
.L_7:
        /*0030*/ 	.byte	0x04, 0x11
        /*0032*/ 	.short	(.L_9 - .L_8)
	.align		4
.L_8:
        /*0034*/ 	.word	index@(_Z11update_betaPfS_)
        /*0038*/ 	.word	0x00000000


	//----- nvinfo : EIATTR_REGCOUNT
	.align		4
.L_9:
        /*003c*/ 	.byte	0x04, 0x2f
        /*003e*/ 	.short	(.L_11 - .L_10)
	.align		4
.L_10:
        /*0040*/ 	.word	index@(_Z6mycopyPfS_S_i)
        /*0044*/ 	.word	0x0000000c


	//----- nvinfo : EIATTR_FRAME_SIZE
	.align		4
.L_11:
        /*0048*/ 	.byte	0x04, 0x11
        /*004a*/ 	.short	(.L_13 - .L_12)
	.align		4
.L_12:
        /*004c*/ 	.word	index@(_Z6mycopyPfS_S_i)
        /*0050*/ 	.word	0x00000000


	//----- nvinfo : EIATTR_MIN_STACK_SIZE
	.align		4
.L_13:
        /*0054*/ 	.byte	0x04, 0x12
        /*0056*/ 	.short	(.L_15 - .L_14)
	.align		4
.L_14:
        /*0058*/ 	.word	index@(_Z6mycopyPfS_S_i)
        /*005c*/ 	.word	0x00000000


	//----- nvinfo : EIATTR_MIN_STACK_SIZE
	.align		4
.L_15:
        /*0060*/ 	.byte	0x04, 0x12
        /*0062*/ 	.short	(.L_17 - .L_16)
	.align		4
.L_16:
        /*0064*/ 	.word	index@(_Z11update_betaPfS_)
        /*0068*/ 	.word	0x00000000


	//----- nvinfo : EIATTR_MIN_STACK_SIZE
	.align		4
.L_17:
        /*006c*/ 	.byte	0x04, 0x12
        /*006e*/ 	.short	(.L_19 - .L_18)
	.align		4
.L_18:
        /*0070*/ 	.word	index@(_Z15update_diagonalPfS_S_)
        /*0074*/ 	.word	0x00000000
.L_19:


//--------------------- .nv.compat                --------------------------
	.section	.nv.compat,"",@"SHT_CUDA_COMPAT_INFO"
	.align	4
        /*0000*/ 	.byte	0x02, 0x09, 0x00, 0x00, 0x02, 0x02, 0x01, 0x00, 0x02, 0x05, 0x05, 0x00, 0x03, 0x07, 0x01, 0x01
        /*0010*/ 	.byte	0x02, 0x03, 0x00, 0x00, 0x02, 0x06, 0x01, 0x00, 0x04, 0x0b, 0x08, 0x00, 0x01, 0x00, 0x00, 0x00
        /*0020*/ 	.byte	0x00, 0x00, 0x00, 0x00


//--------------------- .nv.info._Z6mycopyPfS_S_i --------------------------
	.section	.nv.info._Z6mycopyPfS_S_i,"",@"SHT_CUDA_INFO"
	.sectionflags	@""
	.align	4


	//----- nvinfo : EIATTR_CUDA_API_VERSION
	.align		4
        /*0000*/ 	.byte	0x04, 0x37
        /*0002*/ 	.short	(.L_21 - .L_20)
.L_20:
        /*0004*/ 	.word	0x00000082


	//----- nvinfo : EIATTR_KPARAM_INFO
	.align		4
.L_21:
        /*0008*/ 	.byte	0x04, 0x17
        /*000a*/ 	.short	(.L_23 - .L_22)
.L_22:
        /*000c*/ 	.word	0x00000000
        /*0010*/ 	.short	0x0003
        /*0012*/ 	.short	0x0018
        /*0014*/ 	.byte	0x00, 0xf0, 0x11, 0x00


	//----- nvinfo : EIATTR_KPARAM_INFO
	.align		4
.L_23:
        /*0018*/ 	.byte	0x04, 0x17
        /*001a*/ 	.short	(.L_25 - .L_24)
.L_24:
        /*001c*/ 	.word	0x00000000
        /*0020*/ 	.short	0x0002
        /*0022*/ 	.short	0x0010
        /*0024*/ 	.byte	0x00, 0xf5, 0x21, 0x00


	//----- nvinfo : EIATTR_KPARAM_INFO
	.align		4
.L_25:
        /*0028*/ 	.byte	0x04, 0x17
        /*002a*/ 	.short	(.L_27 - .L_26)
.L_26:
        /*002c*/ 	.word	0x00000000
        /*0030*/ 	.short	0x0001
        /*0032*/ 	.short	0x0008
        /*0034*/ 	.byte	0x00, 0xf5, 0x21, 0x00


	//----- nvinfo : EIATTR_KPARAM_INFO
	.align		4
.L_27:
        /*0038*/ 	.byte	0x04, 0x17
        /*003a*/ 	.short	(.L_29 - .L_28)
.L_28:
        /*003c*/ 	.word	0x00000000
        /*0040*/ 	.short	0x0000
        /*0042*/ 	.short	0x0000
        /*0044*/ 	.byte	0x00, 0xf5, 0x21, 0x00


	//----- nvinfo : EIATTR_SPARSE_MMA_MASK
	.align		4
.L_29:
        /*0048*/ 	.byte	0x03, 0x50
        /*004a*/ 	.short	0x0000


	//----- nvinfo : EIATTR_MAXREG_COUNT
	.align		4
        /*004c*/ 	.byte	0x03, 0x1b
        /*004e*/ 	.short	0x00ff


	//----- nvinfo : EIATTR_MERCURY_ISA_VERSION
	.align		4
        /*0050*/ 	.byte	0x03, 0x5f
        /*0052*/ 	.short	0x0101


	//----- nvinfo : EIATTR_VRC_CTA_INIT_COUNT
	.align		4
        /*0054*/ 	.byte	0x02, 0x4a
	.zero		1
	.zero		1


	//----- nvinfo : EIATTR_EXIT_INSTR_OFFSETS
	.align		4
        /*0058*/ 	.byte	0x04, 0x1c
        /*005a*/ 	.short	(.L_31 - .L_30)


	//   ....[0]....
.L_30:
        /*005c*/ 	.word	0x00000070


	//   ....[1]....
        /*0060*/ 	.word	0x00000120


	//----- nvinfo : EIATTR_CBANK_PARAM_SIZE
	.align		4
.L_31:
        /*0064*/ 	.byte	0x03, 0x19
        /*0066*/ 	.short	0x001c


	//----- nvinfo : EIATTR_PARAM_CBANK
	.align		4
        /*0068*/ 	.byte	0x04, 0x0a
        /*006a*/ 	.short	(.L_33 - .L_32)
	.align		4
.L_32:
        /*006c*/ 	.word	index@(.nv.constant0._Z6mycopyPfS_S_i)
        /*0070*/ 	.short	0x0380
        /*0072*/ 	.short	0x001c


	//----- nvinfo : EIATTR_SW_WAR
	.align		4
.L_33:
        /*0074*/ 	.byte	0x04, 0x36
        /*0076*/ 	.short	(.L_35 - .L_34)
.L_34:
        /*0078*/ 	.word	0x00000008
.L_35:


//--------------------- .nv.info._Z11update_betaPfS_ --------------------------
	.section	.nv.info._Z11update_betaPfS_,"",@"SHT_CUDA_INFO"
	.sectionflags	@""
	.align	4


	//----- nvinfo : EIATTR_CUDA_API_VERSION
	.align		4
        /*0000*/ 	.byte	0x04, 0x37
        /*0002*/ 	.short	(.L_37 - .L_36)
.L_36:
        /*0004*/ 	.word	0x00000082


	//----- nvinfo : EIATTR_KPARAM_INFO
	.align		4
.L_37:
        /*0008*/ 	.byte	0x04, 0x17
        /*000a*/ 	.short	(.L_39 - .L_38)
.L_38:
        /*000c*/ 	.word	0x00000000
        /*0010*/ 	.short	0x0001
        /*0012*/ 	.short	0x0008
        /*0014*/ 	.byte	0x00, 0xf5, 0x21, 0x00


	//----- nvinfo : EIATTR_KPARAM_INFO
	.align		4
.L_39:
        /*0018*/ 	.byte	0x04, 0x17
        /*001a*/ 	.short	(.L_41 - .L_40)
.L_40:
        /*001c*/ 	.word	0x00000000
        /*0020*/ 	.short	0x0000
        /*0022*/ 	.short	0x0000
        /*0024*/ 	.byte	0x00, 0xf5, 0x21, 0x00


	//----- nvinfo : EIATTR_SPARSE_MMA_MASK
	.align		4
.L_41:
        /*0028*/ 	.byte	0x03, 0x50
        /*002a*/ 	.short	0x0000


	//----- nvinfo : EIATTR_MAXREG_COUNT
	.align		4
        /*002c*/ 	.byte	0x03, 0x1b
        /*002e*/ 	.short	0x00ff


	//----- nvinfo : EIATTR_MERCURY_ISA_VERSION
	.align		4
        /*0030*/ 	.byte	0x03, 0x5f
        /*0032*/ 	.short	0x0101


	//----- nvinfo : EIATTR_VRC_CTA_INIT_COUNT
	.align		4
        /*0034*/ 	.byte	0x02, 0x4a
	.zero		1
	.zero		1


	//----- nvinfo : EIATTR_EXIT_INSTR_OFFSETS
	.align		4
        /*0038*/ 	.byte	0x04, 0x1c
        /*003a*/ 	.short	(.L_43 - .L_42)


	//   ....[0]....
.L_42:
        /*003c*/ 	.word	0x00000030


	//   ....[1]....
        /*0040*/ 	.word	0x00000160


	//----- nvinfo : EIATTR_CRS_STACK_SIZE
	.align		4
.L_43:
        /*0044*/ 	.byte	0x04, 0x1e
        /*0046*/ 	.short	(.L_45 - .L_44)
.L_44:
        /*0048*/ 	.word	0x00000000


	//----- nvinfo : EIATTR_CBANK_PARAM_SIZE
	.align		4
.L_45:
        /*004c*/ 	.byte	0x03, 0x19
        /*004e*/ 	.short	0x0010


	//----- nvinfo : EIATTR_PARAM_CBANK
	.align		4
        /*0050*/ 	.byte	0x04, 0x0a
        /*0052*/ 	.short	(.L_47 - .L_46)
	.align		4
.L_46:
        /*0054*/ 	.word	index@(.nv.constant0._Z11update_betaPfS_)
        /*0058*/ 	.short	0x0380
        /*005a*/ 	.short	0x0010


	//----- nvinfo : EIATTR_SW_WAR
	.align		4
.L_47:
        /*005c*/ 	.byte	0x04, 0x36
        /*005e*/ 	.short	(.L_49 - .L_48)
.L_48:
        /*0060*/ 	.word	0x00000008
.L_49:


//--------------------- .nv.info._Z15update_diagonalPfS_S_ --------------------------
	.section	.nv.info._Z15update_diagonalPfS_S_,"",@"SHT_CUDA_INFO"
	.sectionflags	@""
	.align	4


	//----- nvinfo : EIATTR_CUDA_API_VERSION
	.align		4
        /*0000*/ 	.byte	0x04, 0x37
        /*0002*/ 	.short	(.L_51 - .L_50)
.L_50:
        /*0004*/ 	.word	0x00000082


	//----- nvinfo : EIATTR_KPARAM_INFO
	.align		4
.L_51:
        /*0008*/ 	.byte	0x04, 0x17
        /*000a*/ 	.short	(.L_53 - .L_52)
.L_52:
        /*000c*/ 	.word	0x00000000
        /*0010*/ 	.short	0x0002
        /*0012*/ 	.short	0x0010
        /*0014*/ 	.byte	0x00, 0xf5, 0x21, 0x00


	//----- nvinfo : EIATTR_KPARAM_INFO
	.align		4
.L_53:
        /*0018*/ 	.byte	0x04, 0x17
        /*001a*/ 	.short	(.L_55 - .L_54)
.L_54:
        /*001c*/ 	.word	0x00000000
        /*0020*/ 	.short	0x0001
        /*0022*/ 	.short	0x0008
        /*0024*/ 	.byte	0x00, 0xf5, 0x21, 0x00


	//----- nvinfo : EIATTR_KPARAM_INFO
	.align		4
.L_55:
        /*0028*/ 	.byte	0x04, 0x17
        /*002a*/ 	.short	(.L_57 - .L_56)
.L_56:
        /*002c*/ 	.word	0x00000000
        /*0030*/ 	.short	0x0000
        /*0032*/ 	.short	0x0000
        /*0034*/ 	.byte	0x00, 0xf5, 0x21, 0x00


	//----- nvinfo : EIATTR_SPARSE_MMA_MASK
	.align		4
.L_57:
        /*0038*/ 	.byte	0x03, 0x50
        /*003a*/ 	.short	0x0000


	//----- nvinfo : EIATTR_MAXREG_COUNT
	.align		4
        /*003c*/ 	.byte	0x03, 0x1b
        /*003e*/ 	.short	0x00ff


	//----- nvinfo : EIATTR_MERCURY_ISA_VERSION
	.align		4
        /*0040*/ 	.byte	0x03, 0x5f
        /*0042*/ 	.short	0x0101


	//----- nvinfo : EIATTR_VRC_CTA_INIT_COUNT
	.align		4
        /*0044*/ 	.byte	0x02, 0x4a
	.zero		1
	.zero		1


	//----- nvinfo : EIATTR_EXIT_INSTR_OFFSETS
	.align		4
        /*0048*/ 	.byte	0x04, 0x1c
        /*004a*/ 	.short	(.L_59 - .L_58)


	//   ....[0]....
.L_58:
        /*004c*/ 	.word	0x00000030


	//   ....[1]....
        /*0050*/ 	.word	0x000000e0


	//   ....[2]....
        /*0054*/ 	.word	0x00000140


	//----- nvinfo : EIATTR_CBANK_PARAM_SIZE
	.align		4
.L_59:
        /*0058*/ 	.byte	0x03, 0x19
        /*005a*/ 	.short	0x0018


	//----- nvinfo : EIATTR_PARAM_CBANK
	.align		4
        /*005c*/ 	.byte	0x04, 0x0a
        /*005e*/ 	.short	(.L_61 - .L_60)
	.align		4
.L_60:
        /*0060*/ 	.word	index@(.nv.constant0._Z15update_diagonalPfS_S_)
        /*0064*/ 	.short	0x0380
        /*0066*/ 	.short	0x0018


	//----- nvinfo : EIATTR_SW_WAR
	.align		4
.L_61:
        /*0068*/ 	.byte	0x04, 0x36
        /*006a*/ 	.short	(.L_63 - .L_62)
.L_62:
        /*006c*/ 	.word	0x00000008
.L_63:


//--------------------- .nv.callgraph             --------------------------
	.section	.nv.callgraph,"",@"SHT_CUDA_CALLGRAPH"
	.align	4
	.sectionentsize	8
	.align		4
        /*0000*/ 	.word	0x00000000
	.align		4
        /*0004*/ 	.word	0xffffffff
	.align		4
        /*0008*/ 	.word	0x00000000
	.align		4
        /*000c*/ 	.word	0xfffffffe
	.align		4
        /*0010*/ 	.word	0x00000000
	.align		4
        /*0014*/ 	.word	0xfffffffd
	.align		4
        /*0018*/ 	.word	0x00000000
	.align		4
        /*001c*/ 	.word	0xfffffffc


//--------------------- .text._Z6mycopyPfS_S_i    --------------------------
	.section	.text._Z6mycopyPfS_S_i,"ax",@progbits
	.align	128
        .global         _Z6mycopyPfS_S_i
        .type           _Z6mycopyPfS_S_i,@function
        .size           _Z6mycopyPfS_S_i,(.L_x_14 - _Z6mycopyPfS_S_i)
        .other          _Z6mycopyPfS_S_i,@"STO_CUDA_ENTRY STV_DEFAULT"
_Z6mycopyPfS_S_i:
.text._Z6mycopyPfS_S_i:
[----:B------:R-:W-:Y:S01]  /*0000*/  LDC R1, c[0x0][0x37c] ;  /* 0x0000df00ff017b82 */ /* 0x000fe20000000800 */
[----:B------:R-:W0:Y:S07]  /*0010*/  S2R R9, SR_TID.X ;  /* 0x0000000000097919 */ /* 0x000e2e0000002100 */
[----:B------:R-:W0:Y:S01]  /*0020*/  S2UR UR4, SR_CTAID.X ;  /* 0x00000000000479c3 */ /* 0x000e220000002500 */
[----:B------:R-:W1:Y:S07]  /*0030*/  LDCU UR5, c[0x0][0x398] ;  /* 0x00007300ff0577ac */ /* 0x000e6e0008000800 */
[----:B------:R-:W0:Y:S02]  /*0040*/  LDC R0, c[0x0][0x360] ;  /* 0x0000d800ff007b82 */ /* 0x000e240000000800 */
[----:B0-----:R-:W-:-:S05]  /*0050*/  IMAD R9, R0, UR4, R9 ;  /* 0x0000000400097c24 */ /* 0x001fca000f8e0209 */
[----:B-1----:R-:W-:-:S13]  /*0060*/  ISETP.GE.AND P0, PT, R9, UR5, PT ;  /* 0x0000000509007c0c */ /* 0x002fda000bf06270 */
[----:B------:R-:W-:Y:S05]  /*0070*/  @P0 EXIT ;  /* 0x000000000000094d */ /* 0x000fea0003800000 */
[----:B------:R-:W0:Y:S01]  /*0080*/  LDC.64 R4, c[0x0][0x388] ;  /* 0x0000e200ff047b82 */ /* 0x000e220000000a00 */
[----:B------:R-:W1:Y:S07]  /*0090*/  LDCU.64 UR4, c[0x0][0x358] ;  /* 0x00006b00ff0477ac */ /* 0x000e6e0008000a00 */
[----:B------:R-:W2:Y:S08]  /*00a0*/  LDC.64 R2, c[0x0][0x390] ;  /* 0x0000e400ff027b82 */ /* 0x000eb00000000a00 */
[----:B------:R-:W3:Y:S01]  /*00b0*/  LDC.64 R6, c[0x0][0x380] ;  /* 0x0000e000ff067b82 */ /* 0x000ee20000000a00 */
[----:B0-----:R-:W-:-:S06]  /*00c0*/  IMAD.WIDE R4, R9, 0x4, R4 ;  /* 0x0000000409047825 */ /* 0x001fcc00078e0204 */
[----:B-1----:R-:W4:Y:S04]  /*00d0*/  LDG.E R5, desc[UR4][R4.64] ;  /* 0x0000000404057981 */ /* 0x002f28000c1e1900 */
[----:B--2---:R-:W4:Y:S01]  /*00e0*/  LDG.E R2, desc[UR4][R2.64] ;  /* 0x0000000402027981 */ /* 0x004f22000c1e1900 */
[----:B---3--:R-:W-:-:S04]  /*00f0*/  IMAD.WIDE R6, R9, 0x4, R6 ;  /* 0x0000000409067825 */ /* 0x008fc800078e0206 */
[----:B----4-:R-:W-:-:S05]  /*0100*/  FMUL R9, R2, R5 ;  /* 0x0000000502097220 */ /* 0x010fca0000400000 */
[----:B------:R-:W-:Y:S01]  /*0110*/  STG.E desc[UR4][R6.64], R9 ;  /* 0x0000000906007986 */ /* 0x000fe2000c101904 */
[----:B------:R-:W-:Y:S05]  /*0120*/  EXIT ;  /* 0x000000000000794d */ /* 0x000fea0003800000 */
.L_x_0:
[----:B------:R-:W-:-:S00]  /*0130*/  BRA `(.L_x_0) ;  /* 0xfffffffc00fc7947 */ /* 0x000fc0000383ffff */
[----:B------:R-:W-:-:S00]  /*0140*/  NOP ;  /* 0x0000000000007918 */ /* 0x000fc00000000000 */
        /* <DEDUP_REMOVED lines=11> */
.L_x_14:


//--------------------- .text._Z11update_betaPfS_ --------------------------
	.section	.text._Z11update_betaPfS_,"ax",@progbits
	.align	128
        .global         _Z11update_betaPfS_
        .type           _Z11update_betaPfS_,@function
        .size           _Z11update_betaPfS_,(.L_x_13 - _Z11update_betaPfS_)
        .other          _Z11update_betaPfS_,@"STO_CUDA_ENTRY STV_DEFAULT"
_Z11update_betaPfS_:
.text._Z11update_betaPfS_:
[----:B------:R-:W-:Y:S01]  /*0000*/  LDC R1, c[0x0][0x37c] ;  /* 0x0000df00ff017b82 */ /* 0x000fe20000000800 */
[----:B------:R-:W0:Y:S02]  /*0010*/  S2R R0, SR_TID.X ;  /* 0x0000000000007919 */ /* 0x000e240000002100 */
[----:B0-----:R-:W-:-:S13]  /*0020*/  ISETP.NE.AND P0, PT, R0, 0x1, PT ;  /* 0x000000010000780c */ /* 0x001fda0003f05270 */
[----:B------:R-:W-:Y:S05]  /*0030*/  @P0 EXIT ;  /* 0x000000000000094d */ /* 0x000fea0003800000 */
[----:B------:R-:W0:Y:S01]  /*0040*/  LDC.64 R2, c[0x0][0x388] ;  /* 0x0000e200ff027b82 */ /* 0x000e220000000a00 */
[----:B------:R-:W0:Y:S02]  /*0050*/  LDCU.64 UR6, c[0x0][0x358] ;  /* 0x00006b00ff0677ac */ /* 0x000e240008000a00 */
[----:B0-----:R-:W2:Y:S01]  /*0060*/  LDG.E R3, desc[UR6][R2.64] ;  /* 0x0000000602037981 */ /* 0x001ea2000c1e1900 */
[----:B------:R-:W-:Y:S02]  /*0070*/  UMOV UR4, 0x40000000 ;  /* 0x4000000000047882 */ /* 0x000fe40000000000 */
[----:B------:R-:W-:Y:S01]  /*0080*/  IMAD.U32 R6, RZ, RZ, UR4 ;  /* 0x00000004ff067e24 */ /* 0x000fe2000f8e00ff */
[----:B--2---:R-:W0:Y:S08]  /*0090*/  MUFU.RCP R0, R3 ;  /* 0x0000000300007308 */ /* 0x004e300000001000 */
[----:B------:R-:W1:Y:S01]  /*00a0*/  FCHK P0, -R6, R3 ;  /* 0x0000000306007302 */ /* 0x000e620000000100 */
[----:B0-----:R-:W-:-:S04]  /*00b0*/  FFMA R5, -R3, R0, 1 ;  /* 0x3f80000003057423 */ /* 0x001fc80000000100 */
[----:B------:R-:W-:-:S04]  /*00c0*/  FFMA R0, R0, R5, R0 ;  /* 0x0000000500007223 */ /* 0x000fc80000000000 */
[----:B------:R-:W-:-:S04]  /*00d0*/  FFMA R4, R0, -2, RZ ;  /* 0xc000000000047823 */ /* 0x000fc800000000ff */
[----:B------:R-:W-:-:S04]  /*00e0*/  FFMA R5, -R3, R4, -2 ;  /* 0xc000000003057423 */ /* 0x000fc80000000104 */
[----:B------:R-:W-:Y:S01]  /*00f0*/  FFMA R5, R0, R5, R4 ;  /* 0x0000000500057223 */ /* 0x000fe20000000004 */
[----:B-1----:R-:W-:Y:S06]  /*0100*/  @!P0 BRA `(.L_x_1) ;  /* 0x00000000000c8947 */ /* 0x002fec0003800000 */
[----:B------:R-:W-:-:S07]  /*0110*/  MOV R2, 0x130 ;  /* 0x0000013000027802 */ /* 0x000fce0000000f00 */
[----:B------:R-:W-:Y:S05]  /*0120*/  CALL.REL.NOINC `($__internal_0_$__cuda_sm3x_div_rn_noftz_f32_slowpath) ;  /* 0x0000000000107944 */ /* 0x000fea0003c00000 */
[----:B------:R-:W-:-:S07]  /*0130*/  IMAD.MOV.U32 R5, RZ, RZ, R6 ;  /* 0x000000ffff057224 */ /* 0x000fce00078e0006 */
.L_x_1:
[----:B------:R-:W0:Y:S02]  /*0140*/  LDC.64 R2, c[0x0][0x380] ;  /* 0x0000e000ff027b82 */ /* 0x000e240000000a00 */
[----:B0-----:R-:W-:Y:S01]  /*0150*/  STG.E desc[UR6][R2.64], R5 ;  /* 0x0000000502007986 */ /* 0x001fe2000c101906 */
[----:B------:R-:W-:Y:S05]  /*0160*/  EXIT ;  /* 0x000000000000794d */ /* 0x000fea0003800000 */
        .weak           $__internal_0_$__cuda_sm3x_div_rn_noftz_f32_slowpath
        .type           $__internal_0_$__cuda_sm3x_div_rn_noftz_f32_slowpath,@function
        .size           $__internal_0_$__cuda_sm3x_div_rn_noftz_f32_slowpath,(.L_x_13 - $__internal_0_$__cuda_sm3x_div_rn_noftz_f32_slowpath)
$__internal_0_$__cuda_sm3x_div_rn_noftz_f32_slowpath:
[--C-:B------:R-:W-:Y:S01]  /*0170*/  SHF.R.U32.HI R0, RZ, 0x17, R3.reuse ;  /* 0x00000017ff007819 */ /* 0x100fe20000011603 */
[----:B------:R-:W-:-:S03]  /*0180*/  IMAD.MOV.U32 R6, RZ, RZ, R3 ;  /* 0x000000ffff067224 */ /* 0x000fc600078e0003 */
[----:B------:R-:W-:-:S05]  /*0190*/  LOP3.LUT R4, R0, 0xff, RZ, 0xc0, !PT ;  /* 0x000000ff00047812 */ /* 0x000fca00078ec0ff */
[----:B------:R-:W-:-:S05]  /*01a0*/  VIADD R7, R4, 0xffffffff ;  /* 0xffffffff04077836 */ /* 0x000fca0000000000 */
[----:B------:R-:W-:-:S13]  /*01b0*/  ISETP.GT.U32.AND P0, PT, R7, 0xfd, PT ;  /* 0x000000fd0700780c */ /* 0x000fda0003f04070 */
[----:B------:R-:W-:Y:S01]  /*01c0*/  @!P0 IMAD.MOV.U32 R5, RZ, RZ, RZ ;  /* 0x000000ffff058224 */ /* 0x000fe200078e00ff */
[----:B------:R-:W-:Y:S06]  /*01d0*/  @!P0 BRA `(.L_x_2) ;  /* 0x0000000000408947 */ /* 0x000fec0003800000 */
[----:B------:R-:W-:Y:S01]  /*01e0*/  FSETP.GTU.FTZ.AND P0, PT, |R3|, +INF , PT ;  /* 0x7f8000000300780b */ /* 0x000fe20003f1c200 */
[----:B------:R-:W-:-:S12]  /*01f0*/  IMAD.MOV.U32 R0, RZ, RZ, R3 ;  /* 0x000000ffff007224 */ /* 0x000fd800078e0003 */
[----:B------:R-:W-:Y:S05]  /*0200*/  @P0 BRA `(.L_x_3) ;  /* 0x0000000400280947 */ /* 0x000fea0003800000 */
[----:B------:R-:W-:-:S05]  /*0210*/  IMAD.MOV.U32 R3, RZ, RZ, -0x40000000 ;  /* 0xc0000000ff037424 */ /* 0x000fca00078e00ff */
[----:B------:R-:W-:-:S13]  /*0220*/  LOP3.LUT P0, RZ, R6, 0x7fffffff, R3, 0xc8, !PT ;  /* 0x7fffffff06ff7812 */ /* 0x000fda000780c803 */
[----:B------:R-:W-:Y:S05]  /*0230*/  @!P0 BRA `(.L_x_4) ;  /* 0x0000000400148947 */ /* 0x000fea0003800000 */
[----:B------:R-:W-:Y:S02]  /*0240*/  FSETP.NEU.FTZ.AND P0, PT, |R0|, +INF , PT ;  /* 0x7f8000000000780b */ /* 0x000fe40003f1d200 */
[----:B------:R-:W-:-:S04]  /*0250*/  LOP3.LUT P1, RZ, R3, 0x7fffffff, RZ, 0xc0, !PT ;  /* 0x7fffffff03ff7812 */ /* 0x000fc8000782c0ff */
[----:B------:R-:W-:-:S13]  /*0260*/  PLOP3.LUT P0, PT, P0, P1, PT, 0x2f, 0xf2 ;  /* 0x0000000000f2781c */ /* 0x000fda0000702577 */
[----:B------:R-:W-:Y:S05]  /*0270*/  @P0 BRA `(.L_x_5) ;  /* 0x0000000000fc0947 */ /* 0x000fea0003800000 */
[----:B------:R-:W-:-:S13]  /*0280*/  LOP3.LUT P0, RZ, R6, 0x7fffffff, RZ, 0xc0, !PT ;  /* 0x7fffffff06ff7812 */ /* 0x000fda000780c0ff */
[----:B------:R-:W-:Y:S05]  /*0290*/  @!P0 BRA `(.L_x_6) ;  /* 0x0000000000e88947 */ /* 0x000fea0003800000 */
[----:B------:R-:W-:Y:S01]  /*02a0*/  ISETP.GE.AND P0, PT, R7, RZ, PT ;  /* 0x000000ff0700720c */ /* 0x000fe20003f06270 */
[----:B------:R-:W-:-:S12]  /*02b0*/  IMAD.MOV.U32 R5, RZ, RZ, RZ ;  /* 0x000000ffff057224 */ /* 0x000fd800078e00ff */
[----:B------:R-:W-:Y:S01]  /*02c0*/  @!P0 FFMA R6, R0, 1.84467440737095516160e+19, RZ ;  /* 0x5f80000000068823 */ /* 0x000fe200000000ff */
[----:B------:R-:W-:-:S07]  /*02d0*/  @!P0 VIADD R5, R5, 0x40 ;  /* 0x0000004005058836 */ /* 0x000fce0000000000 */
.L_x_2:
[----:B------:R-:W-:Y:S01]  /*02e0*/  LEA R3, R4, 0xc0800000, 0x17 ;  /* 0xc080000004037811 */ /* 0x000fe200078eb8ff */
[----:B------:R-:W-:Y:S01]  /*02f0*/  UMOV UR4, 0xc0000000 ;  /* 0xc000000000047882 */ /* 0x000fe20000000000 */
[----:B------:R-:W-:Y:S01]  /*0300*/  IADD3 R4, PT, PT, R5, 0x80, -R4 ;  /* 0x0000008005047810 */ /* 0x000fe20007ffe804 */
[----:B------:R-:W-:Y:S02]  /*0310*/  UIADD3 UR4, UPT, UPT, UR4, -0x800000, URZ ;  /* 0xff80000004047890 */ /* 0x000fe4000fffe0ff */
[----:B------:R-:W-:-:S04]  /*0320*/  IMAD.IADD R3, R6, 0x1, -R3 ;  /* 0x0000000106037824 */ /* 0x000fc800078e0a03 */
[----:B------:R-:W0:Y:S01]  /*0330*/  MUFU.RCP R0, R3 ;  /* 0x0000000300007308 */ /* 0x000e220000001000 */
[----:B------:R-:W-:-:S04]  /*0340*/  FADD.FTZ R7, -R3, -RZ ;  /* 0x800000ff03077221 */ /* 0x000fc80000010100 */
[----:B0-----:R-:W-:-:S04]  /*0350*/  FFMA R9, R0, R7, 1 ;  /* 0x3f80000000097423 */ /* 0x001fc80000000007 */
[----:B------:R-:W-:-:S04]  /*0360*/  FFMA R0, R0, R9, R0 ;  /* 0x0000000900007223 */ /* 0x000fc80000000000 */
[----:B------:R-:W-:-:S04]  /*0370*/  FFMA R6, R0, UR4, RZ ;  /* 0x0000000400067c23 */ /* 0x000fc800080000ff */
[----:B------:R-:W-:-:S04]  /*0380*/  FFMA R9, R7, R6, UR4 ;  /* 0x0000000407097e23 */ /* 0x000fc80008000006 */
[----:B------:R-:W-:-:S04]  /*0390*/  FFMA R9, R0, R9, R6 ;  /* 0x0000000900097223 */ /* 0x000fc80000000006 */
[----:B------:R-:W-:-:S04]  /*03a0*/  FFMA R8, R7, R9, UR4 ;  /* 0x0000000407087e23 */ /* 0x000fc80008000009 */
[----:B------:R-:W-:-:S05]  /*03b0*/  FFMA R6, R0, R8, R9 ;  /* 0x0000000800067223 */ /* 0x000fca0000000009 */
[----:B------:R-:W-:-:S04]  /*03c0*/  SHF.R.U32.HI R3, RZ, 0x17, R6 ;  /* 0x00000017ff037819 */ /* 0x000fc80000011606 */
[----:B------:R-:W-:-:S05]  /*03d0*/  LOP3.LUT R3, R3, 0xff, RZ, 0xc0, !PT ;  /* 0x000000ff03037812 */ /* 0x000fca00078ec0ff */
[----:B------:R-:W-:-:S04]  /*03e0*/  IMAD.IADD R7, R3, 0x1, R4 ;  /* 0x0000000103077824 */ /* 0x000fc800078e0204 */
[----:B------:R-:W-:-:S05]  /*03f0*/  VIADD R3, R7, 0xffffffff ;  /* 0xffffffff07037836 */ /* 0x000fca0000000000 */
[----:B------:R-:W-:-:S13]  /*0400*/  ISETP.GE.U32.AND P0, PT, R3, 0xfe, PT ;  /* 0x000000fe0300780c */ /* 0x000fda0003f06070 */
[----:B------:R-:W-:Y:S05]  /*0410*/  @!P0 BRA `(.L_x_7) ;  /* 0x0000000000808947 */ /* 0x000fea0003800000 */
[----:B------:R-:W-:-:S13]  /*0420*/  ISETP.GT.AND P0, PT, R7, 0xfe, PT ;  /* 0x000000fe0700780c */ /* 0x000fda0003f04270 */
[----:B------:R-:W-:Y:S05]  /*0430*/  @P0 BRA `(.L_x_8) ;  /* 0x00000000006c0947 */ /* 0x000fea0003800000 */
[----:B------:R-:W-:-:S13]  /*0440*/  ISETP.GE.AND P0, PT, R7, 0x1, PT ;  /* 0x000000010700780c */ /* 0x000fda0003f06270 */
[----:B------:R-:W-:Y:S05]  /*0450*/  @P0 BRA `(.L_x_9) ;  /* 0x0000000000980947 */ /* 0x000fea0003800000 */
[----:B------:R-:W-:Y:S02]  /*0460*/  ISETP.GE.AND P0, PT, R7, -0x18, PT ;  /* 0xffffffe80700780c */ /* 0x000fe40003f06270 */
[----:B------:R-:W-:-:S11]  /*0470*/  LOP3.LUT R6, R6, 0x80000000, RZ, 0xc0, !PT ;  /* 0x8000000006067812 */ /* 0x000fd600078ec0ff */
[----:B------:R-:W-:Y:S05]  /*0480*/  @!P0 BRA `(.L_x_9) ;  /* 0x00000000008c8947 */ /* 0x000fea0003800000 */
[CC--:B------:R-:W-:Y:S01]  /*0490*/  FFMA.RZ R3, R0.reuse, R8.reuse, R9 ;  /* 0x0000000800037223 */ /* 0x0c0fe2000000c009 */
[C---:B------:R-:W-:Y:S01]  /*04a0*/  VIADD R5, R7.reuse, 0x20 ;  /* 0x0000002007057836 */ /* 0x040fe20000000000 */
[C---:B------:R-:W-:Y:S02]  /*04b0*/  ISETP.NE.AND P2, PT, R7.reuse, RZ, PT ;  /* 0x000000ff0700720c */ /* 0x040fe40003f45270 */
[----:B------:R-:W-:Y:S01]  /*04c0*/  ISETP.NE.AND P1, PT, R7, RZ, PT ;  /* 0x000000ff0700720c */ /* 0x000fe20003f25270 */
[----:B------:R-:W-:Y:S01]  /*04d0*/  IMAD.MOV R7, RZ, RZ, -R7 ;  /* 0x000000ffff077224 */ /* 0x000fe200078e0a07 */
[----:B------:R-:W-:Y:S01]  /*04e0*/  LOP3.LUT R4, R3, 0x7fffff, RZ, 0xc0, !PT ;  /* 0x007fffff03047812 */ /* 0x000fe200078ec0ff */
[CCC-:B------:R-:W-:Y:S01]  /*04f0*/  FFMA.RP R3, R0.reuse, R8.reuse, R9.reuse ;  /* 0x0000000800037223 */ /* 0x1c0fe20000008009 */
[----:B------:R-:W-:Y:S02]  /*0500*/  FFMA.RM R0, R0, R8, R9 ;  /* 0x0000000800007223 */ /* 0x000fe40000004009 */
[----:B------:R-:W-:-:S03]  /*0510*/  LOP3.LUT R4, R4, 0x800000, RZ, 0xfc, !PT ;  /* 0x0080000004047812 */ /* 0x000fc600078efcff */
[----:B------:R-:W-:Y:S02]  /*0520*/  FSETP.NEU.FTZ.AND P0, PT, R3, R0, PT ;  /* 0x000000000300720b */ /* 0x000fe40003f1d000 */
[----:B------:R-:W-:Y:S02]  /*0530*/  SHF.L.U32 R5, R4, R5, RZ ;  /* 0x0000000504057219 */ /* 0x000fe400000006ff */
[----:B------:R-:W-:Y:S02]  /*0540*/  SEL R3, R7, RZ, P2 ;  /* 0x000000ff07037207 */ /* 0x000fe40001000000 */
[----:B------:R-:W-:Y:S02]  /*0550*/  ISETP.NE.AND P1, PT, R5, RZ, P1 ;  /* 0x000000ff0500720c */ /* 0x000fe40000f25270 */
[----:B------:R-:W-:Y:S02]  /*0560*/  SHF.R.U32.HI R3, RZ, R3, R4 ;  /* 0x00000003ff037219 */ /* 0x000fe40000011604 */
[----:B------:R-:W-:-:S02]  /*0570*/  PLOP3.LUT P0, PT, P0, P1, PT, 0xf8, 0x8f ;  /* 0x00000000008f781c */ /* 0x000fc40000703f70 */
[----:B------:R-:W-:Y:S02]  /*0580*/  SHF.R.U32.HI R5, RZ, 0x1, R3 ;  /* 0x00000001ff057819 */ /* 0x000fe40000011603 */
[----:B------:R-:W-:-:S04]  /*0590*/  SEL R0, RZ, 0x1, !P0 ;  /* 0x00000001ff007807 */ /* 0x000fc80004000000 */
[----:B------:R-:W-:-:S04]  /*05a0*/  LOP3.LUT R0, R0, 0x1, R5, 0xf8, !PT ;  /* 0x0000000100007812 */ /* 0x000fc800078ef805 */
[----:B------:R-:W-:-:S05]  /*05b0*/  LOP3.LUT R0, R0, R3, RZ, 0xc0, !PT ;  /* 0x0000000300007212 */ /* 0x000fca00078ec0ff */
[----:B------:R-:W-:-:S05]  /*05c0*/  IMAD.IADD R5, R5, 0x1, R0 ;  /* 0x0000000105057824 */ /* 0x000fca00078e0200 */
[----:B------:R-:W-:Y:S01]  /*05d0*/  LOP3.LUT R6, R5, R6, RZ, 0xfc, !PT ;  /* 0x0000000605067212 */ /* 0x000fe200078efcff */
[----:B------:R-:W-:Y:S06]  /*05e0*/  BRA `(.L_x_9) ;  /* 0x0000000000347947 */ /* 0x000fec0003800000 */
.L_x_8:
[----:B------:R-:W-:-:S04]  /*05f0*/  LOP3.LUT R6, R6, 0x80000000, RZ, 0xc0, !PT ;  /* 0x8000000006067812 */ /* 0x000fc800078ec0ff */
[----:B------:R-:W-:Y:S01]  /*0600*/  LOP3.LUT R6, R6, 0x7f800000, RZ, 0xfc, !PT ;  /* 0x7f80000006067812 */ /* 0x000fe200078efcff */
[----:B------:R-:W-:Y:S06]  /*0610*/  BRA `(.L_x_9) ;  /* 0x0000000000287947 */ /* 0x000fec0003800000 */
.L_x_7:
[----:B------:R-:W-:Y:S01]  /*0620*/  IMAD R6, R4, 0x800000, R6 ;  /* 0x0080000004067824 */ /* 0x000fe200078e0206 */
[----:B------:R-:W-:Y:S06]  /*0630*/  BRA `(.L_x_9) ;  /* 0x0000000000207947 */ /* 0x000fec0003800000 */
.L_x_6:
[----:B------:R-:W-:-:S04]  /*0640*/  LOP3.LUT R6, R6, 0x80000000, R3, 0x48, !PT ;  /* 0x8000000006067812 */ /* 0x000fc800078e4803 */
[----:B------:R-:W-:Y:S01]  /*0650*/  LOP3.LUT R6, R6, 0x7f800000, RZ, 0xfc, !PT ;  /* 0x7f80000006067812 */ /* 0x000fe200078efcff */
[----:B------:R-:W-:Y:S06]  /*0660*/  BRA `(.L_x_9) ;  /* 0x0000000000147947 */ /* 0x000fec0003800000 */
.L_x_5:
[----:B------:R-:W-:Y:S01]  /*0670*/  LOP3.LUT R6, R6, 0x80000000, R3, 0x48, !PT ;  /* 0x8000000006067812 */ /* 0x000fe200078e4803 */
[----:B------:R-:W-:Y:S06]  /*0680*/  BRA `(.L_x_9) ;  /* 0x00000000000c7947 */ /* 0x000fec0003800000 */
.L_x_4:
[----:B------:R-:W0:Y:S01]  /*0690*/  MUFU.RSQ R6, -QNAN ;  /* 0xffc0000000067908 */ /* 0x000e220000001400 */
[----:B------:R-:W-:Y:S05]  /*06a0*/  BRA `(.L_x_9) ;  /* 0x0000000000047947 */ /* 0x000fea0003800000 */
.L_x_3:
[----:B------:R-:W-:-:S07]  /*06b0*/  FADD.FTZ R6, R0, -2 ;  /* 0xc000000000067421 */ /* 0x000fce0000010000 */
.L_x_9:
[----:B------:R-:W-:-:S04]  /*06c0*/  IMAD.MOV.U32 R3, RZ, RZ, 0x0 ;  /* 0x00000000ff037424 */ /* 0x000fc800078e00ff */
[----:B0-----:R-:W-:Y:S05]  /*06d0*/  RET.REL.NODEC R2 `(_Z11update_betaPfS_) ;  /* 0xfffffff802487950 */ /* 0x001fea0003c3ffff */
.L_x_10:
        /* <DEDUP_REMOVED lines=10> */
.L_x_13:


//--------------------- .text._Z15update_diagonalPfS_S_ --------------------------
	.section	.text._Z15update_diagonalPfS_S_,"ax",@progbits
	.align	128
        .global         _Z15update_diagonalPfS_S_
        .type           _Z15update_diagonalPfS_S_,@function
        .size           _Z15update_diagonalPfS_S_,(.L_x_16 - _Z15update_diagonalPfS_S_)
        .other          _Z15update_diagonalPfS_S_,@"STO_CUDA_ENTRY STV_DEFAULT"
_Z15update_diagonalPfS_S_:
.text._Z15update_diagonalPfS_S_:
[----:B------:R-:W-:Y:S01]  /*0000*/  LDC R1, c[0x0][0x37c] ;  /* 0x0000df00ff017b82 */ /* 0x000fe20000000800 */
[----:B------:R-:W0:Y:S02]  /*0010*/  S2R R0, SR_TID.X ;  /* 0x0000000000007919 */ /* 0x000e240000002100 */
[----:B0-----:R-:W-:-:S13]  /*0020*/  ISETP.NE.AND P0, PT, R0, 0x1, PT ;  /* 0x000000010000780c */ /* 0x001fda0003f05270 */
[----:B------:R-:W-:Y:S05]  /*0030*/  @P0 EXIT ;  /* 0x000000000000094d */ /* 0x000fea0003800000 */
[----:B------:R-:W0:Y:S01]  /*0040*/  LDC.64 R2, c[0x0][0x388] ;  /* 0x0000e200ff027b82 */ /* 0x000e220000000a00 */
[----:B------:R-:W0:Y:S02]  /*0050*/  LDCU.64 UR4, c[0x0][0x358] ;  /* 0x00006b00ff0477ac */ /* 0x000e240008000a00 */
[----:B0-----:R-:W2:Y:S02]  /*0060*/  LDG.E R0, desc[UR4][R2.64] ;  /* 0x0000000402007981 */ /* 0x001ea4000c1e1900 */
[----:B--2---:R-:W-:-:S13]  /*0070*/  FSETP.GE.AND P0, PT, R0, RZ, PT ;  /* 0x000000ff0000720b */ /* 0x004fda0003f06000 */
[----:B------:R-:W-:Y:S05]  /*0080*/  @!P0 BRA `(.L_x_11) ;  /* 0x0000000000188947 */ /* 0x000fea0003800000 */
[----:B------:R-:W0:Y:S02]  /*0090*/  LDC.64 R2, c[0x0][0x390] ;  /* 0x0000e400ff027b82 */ /* 0x000e240000000a00 */
[----:B0-----:R-:W2:Y:S06]  /*00a0*/  LDG.E R3, desc[UR4][R2.64] ;  /* 0x0000000402037981 */ /* 0x001eac000c1e1900 */
[----:B------:R-:W0:Y:S01]  /*00b0*/  LDC.64 R4, c[0x0][0x380] ;  /* 0x0000e000ff047b82 */ /* 0x000e220000000a00 */
[----:B--2---:R-:W-:-:S05]  /*00c0*/  FADD R7, R0, -R3 ;  /* 0x8000000300077221 */ /* 0x004fca0000000000 */
[----:B0-----:R-:W-:Y:S01]  /*00d0*/  STG.E desc[UR4][R4.64], R7 ;  /* 0x0000000704007986 */ /* 0x001fe2000c101904 */
[----:B------:R-:W-:Y:S05]  /*00e0*/  EXIT ;  /* 0x000000000000794d */ /* 0x000fea0003800000 */
.L_x_11:
[----:B------:R-:W0:Y:S02]  /*00f0*/  LDC.64 R2, c[0x0][0x390] ;  /* 0x0000e400ff027b82 */ /* 0x000e240000000a00 */
[----:B0-----:R-:W2:Y:S06]  /*0100*/  LDG.E R3, desc[UR4][R2.64] ;  /* 0x0000000402037981 */ /* 0x001eac000c1e1900 */
[----:B------:R-:W0:Y:S01]  /*0110*/  LDC.64 R4, c[0x0][0x380] ;  /* 0x0000e000ff047b82 */ /* 0x000e220000000a00 */
[----:B--2---:R-:W-:-:S05]  /*0120*/  FADD R7, R0, R3 ;  /* 0x0000000300077221 */ /* 0x004fca0000000000 */
[----:B0-----:R-:W-:Y:S01]  /*0130*/  STG.E desc[UR4][R4.64], R7 ;  /* 0x0000000704007986 */ /* 0x001fe2000c101904 */
[----:B------:R-:W-:Y:S05]  /*0140*/  EXIT ;  /* 0x000000000000794d */ /* 0x000fea0003800000 */
.L_x_12:
        /* <DEDUP_REMOVED lines=11> */
.L_x_16:


//--------------------- .nv.shared.reserved.0     --------------------------
	.section	.nv.shared.reserved.0,"aw",@nobits
	.weak		__nv_reservedSMEM_offset_0_alias
	.size		__nv_reservedSMEM_offset_0_alias, 0, 64
	.other		__nv_reservedSMEM_offset_0_alias,@"STO_CUDA_RESERVED_SHARED STV_DEFAULT"
__nv_reservedSMEM_offset_0_alias:
	.zero		0
	.zero		64


//--------------------- .nv.constant0._Z6mycopyPfS_S_i --------------------------
	.section	.nv.constant0._Z6mycopyPfS_S_i,"a",@progbits
	.sectionflags	@""
	.align	4
.nv.constant0._Z6mycopyPfS_S_i:
	.zero		924


//--------------------- .nv.constant0._Z11update_betaPfS_ --------------------------
	.section	.nv.constant0._Z11update_betaPfS_,"a",@progbits
	.sectionflags	@""
	.align	4
.nv.constant0._Z11update_betaPfS_:
	.zero		912


//--------------------- .nv.constant0._Z15update_diagonalPfS_S_ --------------------------
	.section	.nv.constant0._Z15update_diagonalPfS_S_,"a",@progbits
	.sectionflags	@""
	.align	4
.nv.constant0._Z15update_diagonalPfS_S_:
	.zero		920


//--------------------- SYMBOLS --------------------------

	.type		.nv.reservedSmem.offset0,@object
	.size		.nv.reservedSmem.offset0,0x4
